	.headerflags	@"EF_CUDA_TEXMODE_UNIFIED EF_CUDA_64BIT_ADDRESS EF_CUDA_ACCELERATORS EF_CUDA_SM90 EF_CUDA_VIRTUAL_SM(EF_CUDA_SM90)"
	.elftype	@"ET_EXEC"


//--------------------- .nv.info                  --------------------------
	.section	.nv.info,"",@"SHT_CUDA_INFO"
	.align	4


	//----- nvinfo : EIATTR_REGCOUNT
	.align		4
        /*0000*/ 	.byte	0x04, 0x2f
        /*0002*/ 	.short	(.L_1 - .L_0)
	.align		4
.L_0:
        /*0004*/ 	.word	index@(triton_poi_fused_convolution_mul_sigmoid_silu_26)
        /*0008*/ 	.word	0x00000010


	//----- nvinfo : EIATTR_MIN_STACK_SIZE
	.align		4
.L_1:
        /*000c*/ 	.byte	0x04, 0x12
        /*000e*/ 	.short	(.L_3 - .L_2)
	.align		4
.L_2:
        /*0010*/ 	.word	index@(triton_poi_fused_convolution_mul_sigmoid_silu_26)
        /*0014*/ 	.word	0x00000000


	//----- nvinfo : EIATTR_FRAME_SIZE
	.align		4
.L_3:
        /*0018*/ 	.byte	0x04, 0x11
        /*001a*/ 	.short	(.L_5 - .L_4)
	.align		4
.L_4:
        /*001c*/ 	.word	index@(triton_poi_fused_convolution_mul_sigmoid_silu_26)
        /*0020*/ 	.word	0x00000000


	//----- nvinfo : EIATTR_MIN_STACK_SIZE
	.align		4
.L_5:
        /*0024*/ 	.byte	0x04, 0x12
        /*0026*/ 	.short	(.L_7 - .L_6)
	.align		4
.L_6:
        /*0028*/ 	.word	index@(triton_poi_fused_convolution_mul_sigmoid_silu_26)
        /*002c*/ 	.word	0x00000000
.L_7:


//--------------------- .nv.info.triton_poi_fused_convolution_mul_sigmoid_silu_26 --------------------------
	.section	.nv.info.triton_poi_fused_convolution_mul_sigmoid_silu_26,"",@"SHT_CUDA_INFO"
	.sectionflags	@""
	.align	4


	//----- nvinfo : EIATTR_CUDA_API_VERSION
	.align		4
        /*0000*/ 	.byte	0x04, 0x37
        /*0002*/ 	.short	(.L_9 - .L_8)
.L_8:
        /*0004*/ 	.word	0x0000007c


	//----- nvinfo : EIATTR_KPARAM_INFO
	.align		4
.L_9:
        /*0008*/ 	.byte	0x04, 0x17
        /*000a*/ 	.short	(.L_11 - .L_10)
.L_10:
        /*000c*/ 	.word	0x00000000
        /*0010*/ 	.short	0x0003
        /*0012*/ 	.short	0x0018
        /*0014*/ 	.byte	0x00, 0xf0, 0x11, 0x00


	//----- nvinfo : EIATTR_KPARAM_INFO
	.align		4
.L_11:
        /*0018*/ 	.byte	0x04, 0x17
        /*001a*/ 	.short	(.L_13 - .L_12)
.L_12:
        /*001c*/ 	.word	0x00000000
        /*0020*/ 	.short	0x0002
        /*0022*/ 	.short	0x0010
        /*0024*/ 	.byte	0x00, 0xf4, 0x21, 0x00


	//----- nvinfo : EIATTR_KPARAM_INFO
	.align		4
.L_13:
        /*0028*/ 	.byte	0x04, 0x17
        /*002a*/ 	.short	(.L_15 - .L_14)
.L_14:
        /*002c*/ 	.word	0x00000000
        /*0030*/ 	.short	0x0001
        /*0032*/ 	.short	0x0008
        /*0034*/ 	.byte	0x00, 0xf4, 0x21, 0x00


	//----- nvinfo : EIATTR_KPARAM_INFO
	.align		4
.L_15:
        /*0038*/ 	.byte	0x04, 0x17
        /*003a*/ 	.short	(.L_17 - .L_16)
.L_16:
        /*003c*/ 	.word	0x00000000
        /*0040*/ 	.short	0x0000
        /*0042*/ 	.short	0x0000
        /*0044*/ 	.byte	0x00, 0xf4, 0x21, 0x00


	//----- nvinfo : EIATTR_SPARSE_MMA_MASK
	.align		4
.L_17:
        /*0048*/ 	.byte	0x03, 0x50
        /*004a*/ 	.short	0x0000


	//----- nvinfo : EIATTR_MAXREG_COUNT
	.align		4
        /*004c*/ 	.byte	0x03, 0x1b
        /*004e*/ 	.short	0x00ff


	//----- nvinfo : EIATTR_EXIT_INSTR_OFFSETS
	.align		4
        /*0050*/ 	.byte	0x04, 0x1c
        /*0052*/ 	.short	(.L_19 - .L_18)


	//   ....[0]....
.L_18:
        /*0054*/ 	.word	0x00000330


	//   ....[1]....
        /*0058*/ 	.word	0x00000350


	//----- nvinfo : EIATTR_REQNTID
	.align		4
.L_19:
        /*005c*/ 	.byte	0x04, 0x10
        /*005e*/ 	.short	(.L_21 - .L_20)
.L_20:
        /*0060*/ 	.word	0x00000080
        /*0064*/ 	.word	0x00000001
        /*0068*/ 	.word	0x00000001


	//----- nvinfo : EIATTR_CBANK_PARAM_SIZE
	.align		4
.L_21:
        /*006c*/ 	.byte	0x03, 0x19
        /*006e*/ 	.short	0x001c


	//----- nvinfo : EIATTR_PARAM_CBANK
	.align		4
        /*0070*/ 	.byte	0x04, 0x0a
        /*0072*/ 	.short	(.L_23 - .L_22)
	.align		4
.L_22:
        /*0074*/ 	.word	index@(.nv.constant0.triton_poi_fused_convolution_mul_sigmoid_silu_26)
        /*0078*/ 	.short	0x0210
        /*007a*/ 	.short	0x001c


	//----- nvinfo : EIATTR_SW_WAR
	.align		4
.L_23:
        /*007c*/ 	.byte	0x04, 0x36
        /*007e*/ 	.short	(.L_25 - .L_24)
.L_24:
        /*0080*/ 	.word	0x00000008
.L_25:


//--------------------- .nv.callgraph             --------------------------
	.section	.nv.callgraph,"",@"SHT_CUDA_CALLGRAPH"
	.align	4
	.sectionentsize	8
	.align		4
        /*0000*/ 	.word	0x00000000
	.align		4
        /*0004*/ 	.word	0xffffffff
	.align		4
        /*0008*/ 	.word	0x00000000
	.align		4
        /*000c*/ 	.word	0xfffffffe
	.align		4
        /*0010*/ 	.word	0x00000000
	.align		4
        /*0014*/ 	.word	0xfffffffd
	.align		4
        /*0018*/ 	.word	0x00000000
	.align		4
        /*001c*/ 	.word	0xfffffffc


//--------------------- .text.triton_poi_fused_convolution_mul_sigmoid_silu_26 --------------------------
	.section	.text.triton_poi_fused_convolution_mul_sigmoid_silu_26,"ax",@progbits
	.align	128
        .global         triton_poi_fused_convolution_mul_sigmoid_silu_26
        .type           triton_poi_fused_convolution_mul_sigmoid_silu_26,@function
        .size           triton_poi_fused_convolution_mul_sigmoid_silu_26,(.L_x_1 - triton_poi_fused_convolution_mul_sigmoid_silu_26)
        .other          triton_poi_fused_convolution_mul_sigmoid_silu_26,@"STO_CUDA_ENTRY STV_DEFAULT"
triton_poi_fused_convolution_mul_sigmoid_silu_26:
.text.triton_poi_fused_convolution_mul_sigmoid_silu_26:
[----:B------:R-:W0:Y:S02]  /*0000*/  LDC R1, c[0x0][0x28] ;  /* 0x00000a00ff017b82 */ /* 0x000e240000000800 */
[----:B------:R-:W1:Y:S01]  /*0010*/  S2R R0, SR_TID.X ;  /* 0x0000000000007919 */ /* 0x000e620000002100 */
[----:B------:R-:W2:Y:S01]  /*0020*/  LDC.64 R2, c[0x0][0x210] ;  /* 0x00008400ff027b82 */ /* 0x000ea20000000a00 */
[----:B------:R-:W-:Y:S01]  /*0030*/  ULDC.64 UR4, c[0x0][0x208] ;  /* 0x0000820000047ab9 */ /* 0x000fe20000000a00 */
[----:B------:R-:W3:Y:S06]  /*0040*/  S2R R9, SR_CTAID.X ;  /* 0x0000000000097919 */ /* 0x000eec0000002500 */
[----:B------:R-:W4:Y:S08]  /*0050*/  LDC.64 R4, c[0x0][0x218] ;  /* 0x00008600ff047b82 */ /* 0x000f300000000a00 */
[----:B------:R-:W5:Y:S01]  /*0060*/  LDC.64 R6, c[0x0][0x220] ;  /* 0x00008800ff067b82 */ /* 0x000f620000000a00 */
[----:B-1----:R-:W-:-:S04]  /*0070*/  LOP3.LUT R0, R0, 0x7f, RZ, 0xc0, !PT ;  /* 0x0000007f00007812 */ /* 0x002fc800078ec0ff */
[----:B---3--:R-:W-:-:S04]  /*0080*/  LEA R9, R9, R0, 0x7 ;  /* 0x0000000009097211 */ /* 0x008fc800078e38ff */
[C---:B------:R-:W-:Y:S01]  /*0090*/  ISETP.GE.AND P0, PT, R9.reuse, 0xc00, PT ;  /* 0x00000c000900780c */ /* 0x040fe20003f06270 */
[----:B------:R-:W-:-:S04]  /*00a0*/  IMAD.HI R0, R9, 0x2aaaaaab, RZ ;  /* 0x2aaaaaab09007827 */ /* 0x000fc800078e02ff */
[----:B--2---:R-:W-:Y:S01]  /*00b0*/  IMAD.WIDE R2, R9, 0x4, R2 ;  /* 0x0000000409027825 */ /* 0x004fe200078e0202 */
[----:B------:R-:W-:-:S03]  /*00c0*/  SHF.R.U32.HI R11, RZ, 0x1f, R0 ;  /* 0x0000001fff0b7819 */ /* 0x000fc60000011600 */
[----:B----4-:R-:W-:Y:S01]  /*00d0*/  IMAD.WIDE R4, R9, 0x4, R4 ;  /* 0x0000000409047825 */ /* 0x010fe200078e0204 */
[----:B------:R-:W-:-:S05]  /*00e0*/  LEA.HI R0, R0, R11, RZ, 0x19 ;  /* 0x0000000b00007211 */ /* 0x000fca00078fc8ff */
[----:B------:R-:W-:Y:S01]  /*00f0*/  IMAD R11, R0, -0x300, R9 ;  /* 0xfffffd00000b7824 */ /* 0x000fe200078e0209 */
[----:B------:R-:W-:Y:S01]  /*0100*/  HFMA2.MMA R0, -RZ, RZ, 0, 0 ;  /* 0x00000000ff007435 */ /* 0x000fe200000001ff */
[----:B------:R-:W-:Y:S02]  /*0110*/  CS2R R8, SRZ ;  /* 0x0000000000087805 */ /* 0x000fe4000001ff00 */
[----:B-----5:R-:W-:-:S04]  /*0120*/  IMAD.WIDE R6, R11, 0x4, R6 ;  /* 0x000000040b067825 */ /* 0x020fc800078e0206 */
[----:B------:R-:W2:Y:S04]  /*0130*/  @!P0 LDG.E R8, desc[UR4][R4.64] ;  /* 0x0000000404088981 */ /* 0x000ea8000c1e1900 */
[----:B------:R-:W3:Y:S04]  /*0140*/  @!P0 LDG.E R0, desc[UR4][R2.64] ;  /* 0x0000000402008981 */ /* 0x000ee8000c1e1900 */
[----:B------:R1:W3:Y:S02]  /*0150*/  @!P0 LDG.E.EL R9, desc[UR4][R6.64] ;  /* 0x0000000406098981 */ /* 0x0002e4000c2e1900 */
[----:B-1----:R-:W-:Y:S01]  /*0160*/  MOV R7, 0x3e800000 ;  /* 0x3e80000000077802 */ /* 0x002fe20000000f00 */
[----:B--2---:R-:W-:-:S04]  /*0170*/  FADD R10, RZ, -R8 ;  /* 0x80000008ff0a7221 */ /* 0x004fc80000000000 */
[----:B------:R-:W-:Y:S01]  /*0180*/  FMUL R10, R10, 1.4426950216293334961 ;  /* 0x3fb8aa3b0a0a7820 */ /* 0x000fe20000400000 */
[----:B---3--:R-:W-:-:S04]  /*0190*/  FADD R13, R9, R0 ;  /* 0x00000000090d7221 */ /* 0x008fc80000000000 */
[----:B------:R-:W-:Y:S01]  /*01a0*/  FSETP.GEU.AND P2, PT, R10, -126, PT ;  /* 0xc2fc00000a00780b */ /* 0x000fe20003f4e000 */
[----:B------:R-:W-:Y:S01]  /*01b0*/  FADD R0, RZ, -R13 ;  /* 0x8000000dff007221 */ /* 0x000fe20000000000 */
[----:B------:R1:W-:Y:S03]  /*01c0*/  @!P0 STG.E desc[UR4][R2.64], R13 ;  /* 0x0000000d02008986 */ /* 0x0003e6000c101904 */
[----:B------:R-:W-:-:S05]  /*01d0*/  FMUL R0, R0, 1.4426950216293334961 ;  /* 0x3fb8aa3b00007820 */ /* 0x000fca0000400000 */
[----:B------:R-:W-:-:S03]  /*01e0*/  FSETP.GEU.AND P1, PT, R0, -126, PT ;  /* 0xc2fc00000000780b */ /* 0x000fc60003f2e000 */
[----:B------:R-:W-:-:S04]  /*01f0*/  @!P2 FMUL R10, R10, 0.5 ;  /* 0x3f0000000a0aa820 */ /* 0x000fc80000400000 */
[----:B------:R-:W2:Y:S06]  /*0200*/  MUFU.EX2 R9, R10 ;  /* 0x0000000a00097308 */ /* 0x000eac0000000800 */
[----:B------:R-:W-:-:S04]  /*0210*/  @!P1 FMUL R0, R0, 0.5 ;  /* 0x3f00000000009820 */ /* 0x000fc80000400000 */
[----:B------:R-:W3:Y:S01]  /*0220*/  MUFU.EX2 R6, R0 ;  /* 0x0000000000067308 */ /* 0x000ee20000000800 */
[----:B--2---:R-:W-:-:S04]  /*0230*/  @!P2 FMUL R9, R9, R9 ;  /* 0x000000090909a220 */ /* 0x004fc80000400000 */
[----:B------:R-:W-:-:S05]  /*0240*/  FADD R9, R9, 1 ;  /* 0x3f80000009097421 */ /* 0x000fca0000000000 */
[----:B------:R-:W-:Y:S01]  /*0250*/  FSETP.GT.AND P2, PT, R9, 8.50705917302346158658e+37, PT ;  /* 0x7e8000000900780b */ /* 0x000fe20003f44000 */
[----:B---3--:R-:W-:-:S03]  /*0260*/  @!P1 FMUL R6, R6, R6 ;  /* 0x0000000606069220 */ /* 0x008fc60000400000 */
[----:B------:R-:W-:Y:S01]  /*0270*/  FSEL R0, R7, 1, P2 ;  /* 0x3f80000007007808 */ /* 0x000fe20001000000 */
[----:B------:R-:W-:-:S05]  /*0280*/  FADD R6, R6, 1 ;  /* 0x3f80000006067421 */ /* 0x000fca0000000000 */
[----:B------:R-:W-:-:S03]  /*0290*/  FSETP.GT.AND P1, PT, R6, 8.50705917302346158658e+37, PT ;  /* 0x7e8000000600780b */ /* 0x000fc60003f24000 */
[----:B------:R-:W-:Y:S01]  /*02a0*/  @P2 FMUL R9, R9, 0.25 ;  /* 0x3e80000009092820 */ /* 0x000fe20000400000 */
[----:B------:R-:W-:-:S05]  /*02b0*/  FSEL R7, R7, 1, P1 ;  /* 0x3f80000007077808 */ /* 0x000fca0000800000 */
[----:B------:R-:W2:Y:S04]  /*02c0*/  MUFU.RCP R9, R9 ;  /* 0x0000000900097308 */ /* 0x000ea80000001000 */
[----:B------:R-:W-:-:S06]  /*02d0*/  @P1 FMUL R6, R6, 0.25 ;  /* 0x3e80000006061820 */ /* 0x000fcc0000400000 */
[----:B------:R-:W3:Y:S01]  /*02e0*/  MUFU.RCP R6, R6 ;  /* 0x0000000600067308 */ /* 0x000ee20000001000 */
[----:B--2---:R-:W-:-:S04]  /*02f0*/  FMUL R11, R9, R0 ;  /* 0x00000000090b7220 */ /* 0x004fc80000400000 */
[----:B------:R-:W-:Y:S01]  /*0300*/  FMUL R8, R11, R8 ;  /* 0x000000080b087220 */ /* 0x000fe20000400000 */
[----:B---3--:R-:W-:-:S04]  /*0310*/  FMUL R7, R6, R7 ;  /* 0x0000000706077220 */ /* 0x008fc80000400000 */
[----:B------:R-:W-:Y:S01]  /*0320*/  FMUL R7, R7, R8 ;  /* 0x0000000807077220 */ /* 0x000fe20000400000 */
[----:B-1----:R-:W-:Y:S06]  /*0330*/  @P0 EXIT ;  /* 0x000000000000094d */ /* 0x002fec0003800000 */
[----:B------:R-:W-:Y:S01]  /*0340*/  STG.E desc[UR4][R4.64], R7 ;  /* 0x0000000704007986 */ /* 0x000fe2000c101904 */
[----:B------:R-:W-:Y:S05]  /*0350*/  EXIT ;  /* 0x000000000000794d */ /* 0x000fea0003800000 */
.L_x_0:
[----:B------:R-:W-:-:S00]  /*0360*/  BRA `(.L_x_0) ;  /* 0xfffffffc00fc7947 */ /* 0x000fc0000383ffff */
[----:B------:R-:W-:-:S00]  /*0370*/  NOP ;  /* 0x0000000000007918 */ /* 0x000fc00000000000 */
        /* <DEDUP_REMOVED lines=8> */
.L_x_1:


//--------------------- .nv.constant0.triton_poi_fused_convolution_mul_sigmoid_silu_26 --------------------------
	.section	.nv.constant0.triton_poi_fused_convolution_mul_sigmoid_silu_26,"a",@progbits
	.sectionflags	@""
	.align	4
.nv.constant0.triton_poi_fused_convolution_mul_sigmoid_silu_26:
	.zero		556
